//
// Generated by NVIDIA NVVM Compiler
//
// Compiler Build ID: CL-36424714
// Cuda compilation tools, release 13.0, V13.0.88
// Based on NVVM 20.0.0
//

.version 9.0
.target sm_100
.address_size 64

	// .globl	_Z8sqrtcalcPfii
.extern .shared .align 16 .b8 shinputs[];

.visible .entry _Z8sqrtcalcPfii(
	.param .u64 .ptr .align 1 _Z8sqrtcalcPfii_param_0,
	.param .u32 _Z8sqrtcalcPfii_param_1,
	.param .u32 _Z8sqrtcalcPfii_param_2
)
{
	.reg .pred 	%p<3>;
	.reg .b32 	%r<11>;
	.reg .b32 	%f<4>;
	.reg .b64 	%rd<5>;

	ld.param.u64 	%rd2, [_Z8sqrtcalcPfii_param_0];
	ld.param.u32 	%r3, [_Z8sqrtcalcPfii_param_1];
	ld.param.u32 	%r4, [_Z8sqrtcalcPfii_param_2];
	cvta.to.global.u64 	%rd3, %rd2;
	mov.u32 	%r5, %ctaid.x;
	mov.u32 	%r6, %ntid.x;
	mov.u32 	%r7, %tid.x;
	mad.lo.s32 	%r1, %r5, %r6, %r7;
	setp.ge.s32 	%p1, %r1, %r3;
	mul.lo.s32 	%r8, %r4, %r1;
	mul.wide.s32 	%rd4, %r8, 4;
	add.s64 	%rd1, %rd3, %rd4;
	shl.b32 	%r9, %r1, 2;
	mov.u32 	%r10, shinputs;
	add.s32 	%r2, %r10, %r9;
	@%p1 bra 	$L__BB0_2;
	ld.global.f32 	%f1, [%rd1];
	sqrt.rn.f32 	%f2, %f1;
	st.shared.f32 	[%r2], %f2;
$L__BB0_2:
	setp.ge.s32 	%p2, %r1, %r3;
	bar.sync 	0;
	@%p2 bra 	$L__BB0_4;
	ld.shared.f32 	%f3, [%r2];
	st.global.f32 	[%rd1], %f3;
$L__BB0_4:
	bar.sync 	0;
	ret;

}


// ===== COMPILED SASS (sm_100) =====

	.target	sm_100

	.elftype	@"ET_EXEC"


//--------------------- .note.nv.tkinfo           --------------------------
	.section	.note.nv.tkinfo,"",@"SHT_NOTE"
	.sectionflags	@"SHF_NOTE_NV_TKINFO"
	.tkinfo
        /*0018*/ 	.word	0x00000002
        /*0030*/ 	.string	""
        /*0030*/ 	.string	"ptxas"
        /*0030*/ 	.string	"Cuda compilation tools, release 13.0, V13.0.88"
        /*0030*/ 	.string	"Build cuda_13.0.r13.0/compiler.36424714_0"
        /*0030*/ 	.string	"-arch sm_100 -m 64 "



//--------------------- .note.nv.cuinfo           --------------------------
	.section	.note.nv.cuinfo,"",@"SHT_NOTE"
	.sectionflags	@"SHF_NOTE_NV_CUINFO"
        /*0018*/ 	.short	0x0002
        /*001a*/ 	.short	0x0064
        /*001c*/ 	.short	0x0082
	.zero		2


//--------------------- .nv.info                  --------------------------
	.section	.nv.info,"",@"SHT_CUDA_INFO"
	.align	4


	//----- nvinfo : EIATTR_REGCOUNT
	.align		4
        /*0000*/ 	.byte	0x04, 0x2f
        /*0002*/ 	.short	(.L_1 - .L_0)
	.align		4
.L_0:
        /*0004*/ 	.word	index@(_Z8sqrtcalcPfii)
        /*0008*/ 	.word	0x0000000e


	//----- nvinfo : EIATTR_FRAME_SIZE
	.align		4
.L_1:
        /*000c*/ 	.byte	0x04, 0x11
        /*000e*/ 	.short	(.L_3 - .L_2)
	.align		4
.L_2:
        /*0010*/ 	.word	index@($__internal_0_$__cuda_sm20_sqrt_rn_f32_slowpath)
        /*0014*/ 	.word	0x00000000


	//----- nvinfo : EIATTR_FRAME_SIZE
	.align		4
.L_3:
        /*0018*/ 	.byte	0x04, 0x11
        /*001a*/ 	.short	(.L_5 - .L_4)
	.align		4
.L_4:
        /*001c*/ 	.word	index@(_Z8sqrtcalcPfii)
        /*0020*/ 	.word	0x00000000


	//----- nvinfo : EIATTR_MIN_STACK_SIZE
	.align		4
.L_5:
        /*0024*/ 	.byte	0x04, 0x12
        /*0026*/ 	.short	(.L_7 - .L_6)
	.align		4
.L_6:
        /*0028*/ 	.word	index@(_Z8sqrtcalcPfii)
        /*002c*/ 	.word	0x00000000
.L_7:


//--------------------- .nv.compat                --------------------------
	.section	.nv.compat,"",@"SHT_CUDA_COMPAT_INFO"
	.align	4
        /*0000*/ 	.byte	0x02, 0x09, 0x00, 0x00, 0x02, 0x02, 0x01, 0x00, 0x02, 0x05, 0x05, 0x00, 0x03, 0x07, 0x01, 0x01
        /*0010*/ 	.byte	0x02, 0x03, 0x00, 0x00, 0x02, 0x06, 0x01, 0x00, 0x04, 0x0b, 0x08, 0x00, 0x01, 0x00, 0x00, 0x00
        /*0020*/ 	.byte	0x00, 0x00, 0x00, 0x00


//--------------------- .nv.info._Z8sqrtcalcPfii  --------------------------
	.section	.nv.info._Z8sqrtcalcPfii,"",@"SHT_CUDA_INFO"
	.sectionflags	@""
	.align	4


	//----- nvinfo : EIATTR_CUDA_API_VERSION
	.align		4
        /*0000*/ 	.byte	0x04, 0x37
        /*0002*/ 	.short	(.L_9 - .L_8)
.L_8:
        /*0004*/ 	.word	0x00000082


	//----- nvinfo : EIATTR_KPARAM_INFO
	.align		4
.L_9:
        /*0008*/ 	.byte	0x04, 0x17
        /*000a*/ 	.short	(.L_11 - .L_10)
.L_10:
        /*000c*/ 	.word	0x00000000
        /*0010*/ 	.short	0x0002
        /*0012*/ 	.short	0x000c
        /*0014*/ 	.byte	0x00, 0xf0, 0x11, 0x00


	//----- nvinfo : EIATTR_KPARAM_INFO
	.align		4
.L_11:
        /*0018*/ 	.byte	0x04, 0x17
        /*001a*/ 	.short	(.L_13 - .L_12)
.L_12:
        /*001c*/ 	.word	0x00000000
        /*0020*/ 	.short	0x0001
        /*0022*/ 	.short	0x0008
        /*0024*/ 	.byte	0x00, 0xf0, 0x11, 0x00


	//----- nvinfo : EIATTR_KPARAM_INFO
	.align		4
.L_13:
        /*0028*/ 	.byte	0x04, 0x17
        /*002a*/ 	.short	(.L_15 - .L_14)
.L_14:
        /*002c*/ 	.word	0x00000000
        /*0030*/ 	.short	0x0000
        /*0032*/ 	.short	0x0000
        /*0034*/ 	.byte	0x00, 0xf5, 0x21, 0x00


	//----- nvinfo : EIATTR_SPARSE_MMA_MASK
	.align		4
.L_15:
        /*0038*/ 	.byte	0x03, 0x50
        /*003a*/ 	.short	0x0000


	//----- nvinfo : EIATTR_MAXREG_COUNT
	.align		4
        /*003c*/ 	.byte	0x03, 0x1b
        /*003e*/ 	.short	0x00ff


	//----- nvinfo : EIATTR_NUM_BARRIERS
	.align		4
        /*0040*/ 	.byte	0x02, 0x4c
        /*0042*/ 	.byte	0x01
	.zero		1


	//----- nvinfo : EIATTR_MERCURY_ISA_VERSION
	.align		4
        /*0044*/ 	.byte	0x03, 0x5f
        /*0046*/ 	.short	0x0101


	//----- nvinfo : EIATTR_VRC_CTA_INIT_COUNT
	.align		4
        /*0048*/ 	.byte	0x02, 0x4a
	.zero		1
	.zero		1


	//----- nvinfo : EIATTR_EXIT_INSTR_OFFSETS
	.align		4
        /*004c*/ 	.byte	0x04, 0x1c
        /*004e*/ 	.short	(.L_17 - .L_16)


	//   ....[0]....
.L_16:
        /*0050*/ 	.word	0x00000270


	//----- nvinfo : EIATTR_CRS_STACK_SIZE
	.align		4
.L_17:
        /*0054*/ 	.byte	0x04, 0x1e
        /*0056*/ 	.short	(.L_19 - .L_18)
.L_18:
        /*0058*/ 	.word	0x00000000


	//----- nvinfo : EIATTR_CBANK_PARAM_SIZE
	.align		4
.L_19:
        /*005c*/ 	.byte	0x03, 0x19
        /*005e*/ 	.short	0x0010


	//----- nvinfo : EIATTR_PARAM_CBANK
	.align		4
        /*0060*/ 	.byte	0x04, 0x0a
        /*0062*/ 	.short	(.L_21 - .L_20)
	.align		4
.L_20:
        /*0064*/ 	.word	index@(.nv.constant0._Z8sqrtcalcPfii)
        /*0068*/ 	.short	0x0380
        /*006a*/ 	.short	0x0010


	//----- nvinfo : EIATTR_SW_WAR
	.align		4
.L_21:
        /*006c*/ 	.byte	0x04, 0x36
        /*006e*/ 	.short	(.L_23 - .L_22)
.L_22:
        /*0070*/ 	.word	0x00000008
.L_23:


//--------------------- .nv.callgraph             --------------------------
	.section	.nv.callgraph,"",@"SHT_CUDA_CALLGRAPH"
	.align	4
	.sectionentsize	8
	.align		4
        /*0000*/ 	.word	0x00000000
	.align		4
        /*0004*/ 	.word	0xffffffff
	.align		4
        /*0008*/ 	.word	0x00000000
	.align		4
        /*000c*/ 	.word	0xfffffffe
	.align		4
        /*0010*/ 	.word	0x00000000
	.align		4
        /*0014*/ 	.word	0xfffffffd
	.align		4
        /*0018*/ 	.word	0x00000000
	.align		4
        /*001c*/ 	.word	0xfffffffc


//--------------------- .text._Z8sqrtcalcPfii     --------------------------
	.section	.text._Z8sqrtcalcPfii,"ax",@progbits
	.align	128
        .global         _Z8sqrtcalcPfii
        .type           _Z8sqrtcalcPfii,@function
        .size           _Z8sqrtcalcPfii,(.L_x_7 - _Z8sqrtcalcPfii)
        .other          _Z8sqrtcalcPfii,@"STO_CUDA_ENTRY STV_DEFAULT"
_Z8sqrtcalcPfii:
.text._Z8sqrtcalcPfii:
[----:B------:R-:W-:Y:S01]  /*0000*/  LDC R1, c[0x0][0x37c] ;  /* 0x0000df00ff017b82 */ /* 0x000fe20000000800 */
[----:B------:R-:W0:Y:S07]  /*0010*/  S2R R5, SR_TID.X ;  /* 0x0000000000057919 */ /* 0x000e2e0000002100 */
[----:B------:R-:W0:Y:S01]  /*0020*/  S2UR UR4, SR_CTAID.X ;  /* 0x00000000000479c3 */ /* 0x000e220000002500 */
[----:B------:R-:W1:Y:S01]  /*0030*/  LDCU.64 UR8, c[0x0][0x388] ;  /* 0x00007100ff0877ac */ /* 0x000e620008000a00 */
[----:B------:R-:W-:Y:S01]  /*0040*/  BSSY.RECONVERGENT B0, `(.L_x_0) ;  /* 0x000001c000007945 */ /* 0x000fe20003800200 */
[----:B------:R-:W2:Y:S05]  /*0050*/  LDCU.64 UR6, c[0x0][0x358] ;  /* 0x00006b00ff0677ac */ /* 0x000eaa0008000a00 */
[----:B------:R-:W0:Y:S08]  /*0060*/  LDC R6, c[0x0][0x360] ;  /* 0x0000d800ff067b82 */ /* 0x000e300000000800 */
[----:B------:R-:W3:Y:S08]  /*0070*/  S2UR UR5, SR_CgaCtaId ;  /* 0x00000000000579c3 */ /* 0x000ef00000008800 */
[----:B------:R-:W4:Y:S01]  /*0080*/  LDC.64 R2, c[0x0][0x380] ;  /* 0x0000e000ff027b82 */ /* 0x000f220000000a00 */
[----:B0-----:R-:W-:Y:S01]  /*0090*/  IMAD R6, R6, UR4, R5 ;  /* 0x0000000406067c24 */ /* 0x001fe2000f8e0205 */
[----:B------:R-:W-:-:S03]  /*00a0*/  UMOV UR4, 0x400 ;  /* 0x0000040000047882 */ /* 0x000fc60000000000 */
[C---:B-1----:R-:W-:Y:S01]  /*00b0*/  IMAD R5, R6.reuse, UR9, RZ ;  /* 0x0000000906057c24 */ /* 0x042fe2000f8e02ff */
[----:B------:R-:W-:Y:S01]  /*00c0*/  ISETP.GE.AND P0, PT, R6, UR8, PT ;  /* 0x0000000806007c0c */ /* 0x000fe2000bf06270 */
[----:B---3--:R-:W-:-:S06]  /*00d0*/  ULEA UR4, UR5, UR4, 0x18 ;  /* 0x0000000405047291 */ /* 0x008fcc000f8ec0ff */
[----:B------:R-:W-:Y:S01]  /*00e0*/  LEA R7, R6, UR4, 0x2 ;  /* 0x0000000406077c11 */ /* 0x000fe2000f8e10ff */
[----:B----4-:R-:W-:-:S05]  /*00f0*/  IMAD.WIDE R2, R5, 0x4, R2 ;  /* 0x0000000405027825 */ /* 0x010fca00078e0202 */
[----:B--2---:R-:W-:Y:S05]  /*0100*/  @P0 BRA `(.L_x_1) ;  /* 0x00000000003c0947 */ /* 0x004fea0003800000 */
[----:B------:R-:W2:Y:S01]  /*0110*/  LDG.E R0, desc[UR6][R2.64] ;  /* 0x0000000602007981 */ /* 0x000ea2000c1e1900 */
[----:B------:R-:W-:Y:S01]  /*0120*/  BSSY.RECONVERGENT B1, `(.L_x_2) ;  /* 0x000000c000017945 */ /* 0x000fe20003800200 */
[----:B--2---:R-:W-:Y:S01]  /*0130*/  IADD3 R4, PT, PT, R0, -0xd000000, RZ ;  /* 0xf300000000047810 */ /* 0x004fe20007ffe0ff */
[----:B------:R0:W1:Y:S03]  /*0140*/  MUFU.RSQ R5, R0 ;  /* 0x0000000000057308 */ /* 0x0000660000001400 */
[----:B------:R-:W-:-:S13]  /*0150*/  ISETP.GT.U32.AND P0, PT, R4, 0x727fffff, PT ;  /* 0x727fffff0400780c */ /* 0x000fda0003f04070 */
[----:B0-----:R-:W-:Y:S05]  /*0160*/  @!P0 BRA `(.L_x_3) ;  /* 0x00000000000c8947 */ /* 0x001fea0003800000 */
[----:B------:R-:W-:-:S07]  /*0170*/  MOV R11, 0x190 ;  /* 0x00000190000b7802 */ /* 0x000fce0000000f00 */
[----:B-1----:R-:W-:Y:S05]  /*0180*/  CALL.REL.NOINC `($__internal_0_$__cuda_sm20_sqrt_rn_f32_slowpath) ;  /* 0x00000000003c7944 */ /* 0x002fea0003c00000 */
[----:B------:R-:W-:Y:S05]  /*0190*/  BRA `(.L_x_4) ;  /* 0x0000000000107947 */ /* 0x000fea0003800000 */
.L_x_3:
[----:B-1----:R-:W-:Y:S01]  /*01a0*/  FMUL.FTZ R9, R0, R5 ;  /* 0x0000000500097220 */ /* 0x002fe20000410000 */
[----:B------:R-:W-:-:S03]  /*01b0*/  FMUL.FTZ R5, R5, 0.5 ;  /* 0x3f00000005057820 */ /* 0x000fc60000410000 */
[----:B------:R-:W-:-:S04]  /*01c0*/  FFMA R0, -R9, R9, R0 ;  /* 0x0000000909007223 */ /* 0x000fc80000000100 */
[----:B------:R-:W-:-:S07]  /*01d0*/  FFMA R0, R0, R5, R9 ;  /* 0x0000000500007223 */ /* 0x000fce0000000009 */
.L_x_4:
[----:B------:R-:W-:Y:S05]  /*01e0*/  BSYNC.RECONVERGENT B1 ;  /* 0x0000000000017941 */ /* 0x000fea0003800200 */
.L_x_2:
[----:B------:R0:W-:Y:S02]  /*01f0*/  STS [R7], R0 ;  /* 0x0000000007007388 */ /* 0x0001e40000000800 */
.L_x_1:
[----:B------:R-:W-:Y:S05]  /*0200*/  BSYNC.RECONVERGENT B0 ;  /* 0x0000000000007941 */ /* 0x000fea0003800200 */
.L_x_0:
[----:B------:R-:W1:Y:S01]  /*0210*/  LDCU UR4, c[0x0][0x388] ;  /* 0x00007100ff0477ac */ /* 0x000e620008000800 */
[----:B------:R-:W-:Y:S01]  /*0220*/  BAR.SYNC.DEFER_BLOCKING 0x0 ;  /* 0x0000000000007b1d */ /* 0x000fe20000010000 */
[----:B-1----:R-:W-:-:S13]  /*0230*/  ISETP.GE.AND P0, PT, R6, UR4, PT ;  /* 0x0000000406007c0c */ /* 0x002fda000bf06270 */
[----:B0-----:R-:W0:Y:S04]  /*0240*/  @!P0 LDS R7, [R7] ;  /* 0x0000000007078984 */ /* 0x001e280000000800 */
[----:B0-----:R-:W-:Y:S01]  /*0250*/  @!P0 STG.E desc[UR6][R2.64], R7 ;  /* 0x0000000702008986 */ /* 0x001fe2000c101906 */
[----:B------:R-:W-:Y:S06]  /*0260*/  BAR.SYNC.DEFER_BLOCKING 0x0 ;  /* 0x0000000000007b1d */ /* 0x000fec0000010000 */
[----:B------:R-:W-:Y:S05]  /*0270*/  EXIT ;  /* 0x000000000000794d */ /* 0x000fea0003800000 */
        .weak           $__internal_0_$__cuda_sm20_sqrt_rn_f32_slowpath
        .type           $__internal_0_$__cuda_sm20_sqrt_rn_f32_slowpath,@function
        .size           $__internal_0_$__cuda_sm20_sqrt_rn_f32_slowpath,(.L_x_7 - $__internal_0_$__cuda_sm20_sqrt_rn_f32_slowpath)
$__internal_0_$__cuda_sm20_sqrt_rn_f32_slowpath:
[----:B------:R-:W-:-:S13]  /*0280*/  LOP3.LUT P0, RZ, R0, 0x7fffffff, RZ, 0xc0, !PT ;  /* 0x7fffffff00ff7812 */ /* 0x000fda000780c0ff */
[----:B------:R-:W-:Y:S01]  /*0290*/  @!P0 MOV R4, R0 ;  /* 0x0000000000048202 */ /* 0x000fe20000000f00 */
[----:B------:R-:W-:Y:S06]  /*02a0*/  @!P0 BRA `(.L_x_5) ;  /* 0x0000000000408947 */ /* 0x000fec0003800000 */
[----:B------:R-:W-:-:S13]  /*02b0*/  FSETP.GEU.FTZ.AND P0, PT, R0, RZ, PT ;  /* 0x000000ff0000720b */ /* 0x000fda0003f1e000 */
[----:B------:R-:W-:Y:S01]  /*02c0*/  @!P0 MOV R4, 0x7fffffff ;  /* 0x7fffffff00048802 */ /* 0x000fe20000000f00 */
[----:B------:R-:W-:Y:S06]  /*02d0*/  @!P0 BRA `(.L_x_5) ;  /* 0x0000000000348947 */ /* 0x000fec0003800000 */
[----:B------:R-:W-:-:S13]  /*02e0*/  FSETP.GTU.FTZ.AND P0, PT, |R0|, +INF , PT ;  /* 0x7f8000000000780b */ /* 0x000fda0003f1c200 */
[----:B------:R-:W-:Y:S01]  /*02f0*/  @P0 FADD.FTZ R4, R0, 1 ;  /* 0x3f80000000040421 */ /* 0x000fe20000010000 */
[----:B------:R-:W-:Y:S06]  /*0300*/  @P0 BRA `(.L_x_5) ;  /* 0x0000000000280947 */ /* 0x000fec0003800000 */
[----:B------:R-:W-:-:S13]  /*0310*/  FSETP.NEU.FTZ.AND P0, PT, |R0|, +INF , PT ;  /* 0x7f8000000000780b */ /* 0x000fda0003f1d200 */
[----:B------:R-:W-:-:S04]  /*0320*/  @P0 FFMA R5, R0, 1.84467440737095516160e+19, RZ ;  /* 0x5f80000000050823 */ /* 0x000fc800000000ff */
[----:B------:R-:W0:Y:S02]  /*0330*/  @P0 MUFU.RSQ R4, R5 ;  /* 0x0000000500040308 */ /* 0x000e240000001400 */
[----:B0-----:R-:W-:Y:S01]  /*0340*/  @P0 FMUL.FTZ R8, R5, R4 ;  /* 0x0000000405080220 */ /* 0x001fe20000410000 */
[----:B------:R-:W-:Y:S01]  /*0350*/  @P0 FMUL.FTZ R10, R4, 0.5 ;  /* 0x3f000000040a0820 */ /* 0x000fe20000410000 */
[----:B------:R-:W-:Y:S02]  /*0360*/  @!P0 MOV R4, R0 ;  /* 0x0000000000048202 */ /* 0x000fe40000000f00 */
[----:B------:R-:W-:-:S04]  /*0370*/  @P0 FADD.FTZ R9, -R8, -RZ ;  /* 0x800000ff08090221 */ /* 0x000fc80000010100 */
[----:B------:R-:W-:-:S04]  /*0380*/  @P0 FFMA R9, R8, R9, R5 ;  /* 0x0000000908090223 */ /* 0x000fc80000000005 */
[----:B------:R-:W-:-:S04]  /*0390*/  @P0 FFMA R9, R9, R10, R8 ;  /* 0x0000000a09090223 */ /* 0x000fc80000000008 */
[----:B------:R-:W-:-:S07]  /*03a0*/  @P0 FMUL.FTZ R4, R9, 2.3283064365386962891e-10 ;  /* 0x2f80000009040820 */ /* 0x000fce0000410000 */
.L_x_5:
[----:B------:R-:W-:Y:S01]  /*03b0*/  HFMA2 R5, -RZ, RZ, 0, 0 ;  /* 0x00000000ff057431 */ /* 0x000fe200000001ff */
[----:B------:R-:W-:Y:S02]  /*03c0*/  MOV R0, R4 ;  /* 0x0000000400007202 */ /* 0x000fe40000000f00 */
[----:B------:R-:W-:-:S04]  /*03d0*/  MOV R4, R11 ;  /* 0x0000000b00047202 */ /* 0x000fc80000000f00 */
[----:B------:R-:W-:Y:S05]  /*03e0*/  RET.REL.NODEC R4 `(_Z8sqrtcalcPfii) ;  /* 0xfffffffc04047950 */ /* 0x000fea0003c3ffff */
.L_x_6:
[----:B------:R-:W-:-:S00]  /*03f0*/  BRA `(.L_x_6) ;  /* 0xfffffffc00fc7947 */ /* 0x000fc0000383ffff */
[----:B------:R-:W-:-:S00]  /*0400*/  NOP ;  /* 0x0000000000007918 */ /* 0x000fc00000000000 */
[----:B------:R-:W-:-:S00]  /*0410*/  NOP ;  /* 0x0000000000007918 */ /* 0x000fc00000000000 */
[----:B------:R-:W-:-:S00]  /*0420*/  NOP ;  /* 0x0000000000007918 */ /* 0x000fc00000000000 */
[----:B------:R-:W-:-:S00]  /*0430*/  NOP ;  /* 0x0000000000007918 */ /* 0x000fc00000000000 */
[----:B------:R-:W-:-:S00]  /*0440*/  NOP ;  /* 0x0000000000007918 */ /* 0x000fc00000000000 */
[----:B------:R-:W-:-:S00]  /*0450*/  NOP ;  /* 0x0000000000007918 */ /* 0x000fc00000000000 */
[----:B------:R-:W-:-:S00]  /*0460*/  NOP ;  /* 0x0000000000007918 */ /* 0x000fc00000000000 */
[----:B------:R-:W-:-:S00]  /*0470*/  NOP ;  /* 0x0000000000007918 */ /* 0x000fc00000000000 */
.L_x_7:


//--------------------- .nv.shared._Z8sqrtcalcPfii --------------------------
	.section	.nv.shared._Z8sqrtcalcPfii,"aw",@nobits
	.sectionflags	@""
	.align	16
	.zero		1024


//--------------------- .nv.shared.reserved.0     --------------------------
	.section	.nv.shared.reserved.0,"aw",@nobits
	.weak		__nv_reservedSMEM_offset_0_alias
	.size		__nv_reservedSMEM_offset_0_alias, 0, 64
	.other		__nv_reservedSMEM_offset_0_alias,@"STO_CUDA_RESERVED_SHARED STV_DEFAULT"
__nv_reservedSMEM_offset_0_alias:
	.zero		0
	.zero		64


//--------------------- .nv.constant0._Z8sqrtcalcPfii --------------------------
	.section	.nv.constant0._Z8sqrtcalcPfii,"a",@progbits
	.sectionflags	@""
	.align	4
.nv.constant0._Z8sqrtcalcPfii:
	.zero		912


//--------------------- SYMBOLS --------------------------

	.type		.nv.reservedSmem.offset0,@object
	.size		.nv.reservedSmem.offset0,0x4
	.type		.nv.reservedSmem.cap,@object
	.size		.nv.reservedSmem.cap,0x4
